//
// Generated by NVIDIA NVVM Compiler
//
// Compiler Build ID: CL-36424714
// Cuda compilation tools, release 13.0, V13.0.88
// Based on NVVM 20.0.0
//

.version 9.0
.target sm_100
.address_size 64

	// .globl	_Z4scanPji
// _ZZ4scanPjiE9tempArray has been demoted
.extern .shared .align 16 .b8 datos[];

.visible .entry _Z4scanPji(
	.param .u64 .ptr .align 1 _Z4scanPji_param_0,
	.param .u32 _Z4scanPji_param_1
)
{
	.reg .pred 	%p<8>;
	.reg .b32 	%r<62>;
	.reg .b64 	%rd<7>;
	// demoted variable
	.shared .align 4 .b8 _ZZ4scanPjiE9tempArray[8192];
	ld.param.u64 	%rd3, [_Z4scanPji_param_0];
	ld.param.u32 	%r16, [_Z4scanPji_param_1];
	cvta.to.global.u64 	%rd4, %rd3;
	mov.u32 	%r1, %tid.x;
	mov.u32 	%r18, %ctaid.x;
	mov.u32 	%r19, %ntid.x;
	mad.lo.s32 	%r20, %r18, %r19, %r1;
	shr.u32 	%r21, %r16, 31;
	add.s32 	%r22, %r16, %r21;
	shr.s32 	%r23, %r22, 1;
	mul.wide.s32 	%rd5, %r20, 4;
	add.s64 	%rd1, %rd4, %rd5;
	ld.global.u32 	%r24, [%rd1];
	shl.b32 	%r25, %r1, 2;
	mov.u32 	%r26, _ZZ4scanPjiE9tempArray;
	add.s32 	%r2, %r26, %r25;
	st.shared.u32 	[%r2], %r24;
	mul.wide.s32 	%rd6, %r23, 4;
	add.s64 	%rd2, %rd1, %rd6;
	ld.global.u32 	%r27, [%rd2];
	shl.b32 	%r28, %r23, 2;
	add.s32 	%r3, %r2, %r28;
	st.shared.u32 	[%r3], %r27;
	shr.s32 	%r57, %r16, 1;
	setp.lt.s32 	%p1, %r57, 1;
	mov.b32 	%r59, 1;
	@%p1 bra 	$L__BB0_5;
	shl.b32 	%r30, %r1, 1;
	or.b32  	%r5, %r30, 1;
	mov.b32 	%r59, 1;
$L__BB0_2:
	bar.sync 	0;
	setp.ge.s32 	%p2, %r1, %r57;
	@%p2 bra 	$L__BB0_4;
	mul.lo.s32 	%r31, %r59, %r5;
	shl.b32 	%r32, %r31, 2;
	add.s32 	%r34, %r26, %r32;
	ld.shared.u32 	%r35, [%r34+-4];
	shl.b32 	%r36, %r59, 2;
	add.s32 	%r37, %r34, %r36;
	ld.shared.u32 	%r38, [%r37+-4];
	add.s32 	%r39, %r38, %r35;
	st.shared.u32 	[%r37+-4], %r39;
$L__BB0_4:
	shl.b32 	%r59, %r59, 1;
	shr.u32 	%r9, %r57, 1;
	setp.gt.u32 	%p3, %r57, 1;
	mov.u32 	%r57, %r9;
	@%p3 bra 	$L__BB0_2;
$L__BB0_5:
	setp.ne.s32 	%p4, %r1, 0;
	@%p4 bra 	$L__BB0_7;
	shl.b32 	%r40, %r16, 2;
	add.s32 	%r42, %r26, %r40;
	mov.b32 	%r43, 0;
	st.shared.u32 	[%r42+-4], %r43;
$L__BB0_7:
	setp.lt.s32 	%p5, %r16, 2;
	@%p5 bra 	$L__BB0_12;
	shl.b32 	%r45, %r1, 1;
	or.b32  	%r11, %r45, 1;
	mov.b32 	%r60, 1;
$L__BB0_9:
	shr.s32 	%r59, %r59, 1;
	bar.sync 	0;
	setp.ge.s32 	%p6, %r1, %r60;
	@%p6 bra 	$L__BB0_11;
	mul.lo.s32 	%r46, %r59, %r11;
	shl.b32 	%r47, %r46, 2;
	add.s32 	%r49, %r26, %r47;
	ld.shared.u32 	%r50, [%r49+-4];
	shl.b32 	%r51, %r59, 2;
	add.s32 	%r52, %r49, %r51;
	ld.shared.u32 	%r53, [%r52+-4];
	st.shared.u32 	[%r49+-4], %r53;
	add.s32 	%r54, %r53, %r50;
	st.shared.u32 	[%r52+-4], %r54;
$L__BB0_11:
	shl.b32 	%r60, %r60, 1;
	setp.lt.s32 	%p7, %r60, %r16;
	@%p7 bra 	$L__BB0_9;
$L__BB0_12:
	bar.sync 	0;
	ld.shared.u32 	%r55, [%r2];
	st.global.u32 	[%rd1], %r55;
	ld.shared.u32 	%r56, [%r3];
	st.global.u32 	[%rd2], %r56;
	ret;

}
	// .globl	_Z10histogramaPjPKfffii
.visible .entry _Z10histogramaPjPKfffii(
	.param .u64 .ptr .align 1 _Z10histogramaPjPKfffii_param_0,
	.param .u64 .ptr .align 1 _Z10histogramaPjPKfffii_param_1,
	.param .f32 _Z10histogramaPjPKfffii_param_2,
	.param .f32 _Z10histogramaPjPKfffii_param_3,
	.param .u32 _Z10histogramaPjPKfffii_param_4,
	.param .u32 _Z10histogramaPjPKfffii_param_5
)
{
	.reg .pred 	%p<2>;
	.reg .b32 	%r<9>;
	.reg .b32 	%f<8>;
	.reg .b64 	%rd<9>;

	ld.param.u64 	%rd1, [_Z10histogramaPjPKfffii_param_0];
	ld.param.u64 	%rd2, [_Z10histogramaPjPKfffii_param_1];
	ld.param.f32 	%f1, [_Z10histogramaPjPKfffii_param_2];
	ld.param.f32 	%f2, [_Z10histogramaPjPKfffii_param_3];
	ld.param.u32 	%r3, [_Z10histogramaPjPKfffii_param_4];
	ld.param.u32 	%r2, [_Z10histogramaPjPKfffii_param_5];
	mov.u32 	%r4, %tid.x;
	mov.u32 	%r5, %ctaid.x;
	mov.u32 	%r6, %ntid.x;
	mad.lo.s32 	%r1, %r5, %r6, %r4;
	setp.gt.s32 	%p1, %r1, %r3;
	@%p1 bra 	$L__BB1_2;
	cvta.to.global.u64 	%rd3, %rd2;
	cvta.to.global.u64 	%rd4, %rd1;
	mul.wide.s32 	%rd5, %r1, 4;
	add.s64 	%rd6, %rd3, %rd5;
	ld.global.f32 	%f3, [%rd6];
	sub.f32 	%f4, %f3, %f1;
	div.rn.f32 	%f5, %f4, %f2;
	cvt.rn.f32.s32 	%f6, %r2;
	mul.f32 	%f7, %f5, %f6;
	cvt.rzi.s32.f32 	%r7, %f7;
	mul.wide.s32 	%rd7, %r7, 4;
	add.s64 	%rd8, %rd4, %rd7;
	atom.global.add.u32 	%r8, [%rd8], 1;
$L__BB1_2:
	ret;

}
	// .globl	_Z14calcularMinimoPfS_f
.visible .entry _Z14calcularMinimoPfS_f(
	.param .u64 .ptr .align 1 _Z14calcularMinimoPfS_f_param_0,
	.param .u64 .ptr .align 1 _Z14calcularMinimoPfS_f_param_1,
	.param .f32 _Z14calcularMinimoPfS_f_param_2
)
{
	.reg .pred 	%p<6>;
	.reg .b32 	%r<13>;
	.reg .b32 	%f<8>;
	.reg .b64 	%rd<9>;

	ld.param.u64 	%rd1, [_Z14calcularMinimoPfS_f_param_0];
	ld.param.u64 	%rd2, [_Z14calcularMinimoPfS_f_param_1];
	ld.param.f32 	%f1, [_Z14calcularMinimoPfS_f_param_2];
	mov.u32 	%r1, %tid.x;
	mov.u32 	%r2, %ctaid.x;
	mov.u32 	%r12, %ntid.x;
	mad.lo.s32 	%r4, %r2, %r12, %r1;
	cvt.rn.f32.s32 	%f2, %r4;
	setp.le.f32 	%p1, %f1, %f2;
	@%p1 bra 	$L__BB2_7;
	cvta.to.global.u64 	%rd3, %rd1;
	mul.wide.s32 	%rd4, %r4, 4;
	add.s64 	%rd5, %rd3, %rd4;
	ld.global.f32 	%f3, [%rd5];
	shl.b32 	%r8, %r1, 2;
	mov.u32 	%r9, datos;
	add.s32 	%r5, %r9, %r8;
	st.shared.f32 	[%r5], %f3;
	bar.sync 	0;
	setp.lt.u32 	%p2, %r12, 2;
	@%p2 bra 	$L__BB2_5;
$L__BB2_2:
	shr.u32 	%r7, %r12, 1;
	setp.ge.u32 	%p3, %r1, %r7;
	@%p3 bra 	$L__BB2_4;
	ld.shared.f32 	%f4, [%r5];
	shl.b32 	%r10, %r7, 2;
	add.s32 	%r11, %r5, %r10;
	ld.shared.f32 	%f5, [%r11];
	min.f32 	%f6, %f4, %f5;
	st.shared.f32 	[%r5], %f6;
$L__BB2_4:
	bar.sync 	0;
	setp.gt.u32 	%p4, %r12, 3;
	mov.u32 	%r12, %r7;
	@%p4 bra 	$L__BB2_2;
$L__BB2_5:
	setp.ne.s32 	%p5, %r1, 0;
	@%p5 bra 	$L__BB2_7;
	ld.shared.f32 	%f7, [datos];
	cvta.to.global.u64 	%rd6, %rd2;
	mul.wide.u32 	%rd7, %r2, 4;
	add.s64 	%rd8, %rd6, %rd7;
	st.global.f32 	[%rd8], %f7;
$L__BB2_7:
	ret;

}
	// .globl	_Z14calcularMaximoPfS_f
.visible .entry _Z14calcularMaximoPfS_f(
	.param .u64 .ptr .align 1 _Z14calcularMaximoPfS_f_param_0,
	.param .u64 .ptr .align 1 _Z14calcularMaximoPfS_f_param_1,
	.param .f32 _Z14calcularMaximoPfS_f_param_2
)
{
	.reg .pred 	%p<6>;
	.reg .b32 	%r<13>;
	.reg .b32 	%f<8>;
	.reg .b64 	%rd<9>;

	ld.param.u64 	%rd1, [_Z14calcularMaximoPfS_f_param_0];
	ld.param.u64 	%rd2, [_Z14calcularMaximoPfS_f_param_1];
	ld.param.f32 	%f1, [_Z14calcularMaximoPfS_f_param_2];
	mov.u32 	%r1, %tid.x;
	mov.u32 	%r2, %ctaid.x;
	mov.u32 	%r12, %ntid.x;
	mad.lo.s32 	%r4, %r2, %r12, %r1;
	cvt.rn.f32.s32 	%f2, %r4;
	setp.le.f32 	%p1, %f1, %f2;
	@%p1 bra 	$L__BB3_7;
	cvta.to.global.u64 	%rd3, %rd1;
	mul.wide.s32 	%rd4, %r4, 4;
	add.s64 	%rd5, %rd3, %rd4;
	ld.global.f32 	%f3, [%rd5];
	shl.b32 	%r8, %r1, 2;
	mov.u32 	%r9, datos;
	add.s32 	%r5, %r9, %r8;
	st.shared.f32 	[%r5], %f3;
	bar.sync 	0;
	setp.lt.u32 	%p2, %r12, 2;
	@%p2 bra 	$L__BB3_5;
$L__BB3_2:
	shr.u32 	%r7, %r12, 1;
	setp.ge.u32 	%p3, %r1, %r7;
	@%p3 bra 	$L__BB3_4;
	ld.shared.f32 	%f4, [%r5];
	shl.b32 	%r10, %r7, 2;
	add.s32 	%r11, %r5, %r10;
	ld.shared.f32 	%f5, [%r11];
	max.f32 	%f6, %f4, %f5;
	st.shared.f32 	[%r5], %f6;
$L__BB3_4:
	bar.sync 	0;
	setp.gt.u32 	%p4, %r12, 3;
	mov.u32 	%r12, %r7;
	@%p4 bra 	$L__BB3_2;
$L__BB3_5:
	setp.ne.s32 	%p5, %r1, 0;
	@%p5 bra 	$L__BB3_7;
	ld.shared.f32 	%f7, [datos];
	cvta.to.global.u64 	%rd6, %rd2;
	mul.wide.u32 	%rd7, %r2, 4;
	add.s64 	%rd8, %rd6, %rd7;
	st.global.f32 	[%rd8], %f7;
$L__BB3_7:
	ret;

}


// ===== COMPILED SASS (sm_100) =====

	.target	sm_100

	.elftype	@"ET_EXEC"


//--------------------- .note.nv.tkinfo           --------------------------
	.section	.note.nv.tkinfo,"",@"SHT_NOTE"
	.sectionflags	@"SHF_NOTE_NV_TKINFO"
	.tkinfo
        /*0018*/ 	.word	0x00000002
        /*0030*/ 	.string	""
        /*0030*/ 	.string	"ptxas"
        /*0030*/ 	.string	"Cuda compilation tools, release 13.0, V13.0.88"
        /*0030*/ 	.string	"Build cuda_13.0.r13.0/compiler.36424714_0"
        /*0030*/ 	.string	"-arch sm_100 -m 64 "



//--------------------- .note.nv.cuinfo           --------------------------
	.section	.note.nv.cuinfo,"",@"SHT_NOTE"
	.sectionflags	@"SHF_NOTE_NV_CUINFO"
        /*0018*/ 	.short	0x0002
        /*001a*/ 	.short	0x0064
        /*001c*/ 	.short	0x0082
	.zero		2


//--------------------- .nv.info                  --------------------------
	.section	.nv.info,"",@"SHT_CUDA_INFO"
	.align	4


	//----- nvinfo : EIATTR_REGCOUNT
	.align		4
        /*0000*/ 	.byte	0x04, 0x2f
        /*0002*/ 	.short	(.L_1 - .L_0)
	.align		4
.L_0:
        /*0004*/ 	.word	index@(_Z4scanPji)
        /*0008*/ 	.word	0x00000012


	//----- nvinfo : EIATTR_FRAME_SIZE
	.align		4
.L_1:
        /*000c*/ 	.byte	0x04, 0x11
        /*000e*/ 	.short	(.L_3 - .L_2)
	.align		4
.L_2:
        /*0010*/ 	.word	index@(_Z4scanPji)
        /*0014*/ 	.word	0x00000000


	//----- nvinfo : EIATTR_REGCOUNT
	.align		4
.L_3:
        /*0018*/ 	.byte	0x04, 0x2f
        /*001a*/ 	.short	(.L_5 - .L_4)
	.align		4
.L_4:
        /*001c*/ 	.word	index@(_Z10histogramaPjPKfffii)
        /*0020*/ 	.word	0x0000000e


	//----- nvinfo : EIATTR_FRAME_SIZE
	.align		4
.L_5:
        /*0024*/ 	.byte	0x04, 0x11
        /*0026*/ 	.short	(.L_7 - .L_6)
	.align		4
.L_6:
        /*0028*/ 	.word	index@($__internal_0_$__cuda_sm3x_div_rn_noftz_f32_slowpath)
        /*002c*/ 	.word	0x00000000


	//----- nvinfo : EIATTR_FRAME_SIZE
	.align		4
.L_7:
        /*0030*/ 	.byte	0x04, 0x11
        /*0032*/ 	.short	(.L_9 - .L_8)
	.align		4
.L_8:
        /*0034*/ 	.word	index@(_Z10histogramaPjPKfffii)
        /*0038*/ 	.word	0x00000000


	//----- nvinfo : EIATTR_REGCOUNT
	.align		4
.L_9:
        /*003c*/ 	.byte	0x04, 0x2f
        /*003e*/ 	.short	(.L_11 - .L_10)
	.align		4
.L_10:
        /*0040*/ 	.word	index@(_Z14calcularMinimoPfS_f)
        /*0044*/ 	.word	0x0000000a


	//----- nvinfo : EIATTR_FRAME_SIZE
	.align		4
.L_11:
        /*0048*/ 	.byte	0x04, 0x11
        /*004a*/ 	.short	(.L_13 - .L_12)
	.align		4
.L_12:
        /*004c*/ 	.word	index@(_Z14calcularMinimoPfS_f)
        /*0050*/ 	.word	0x00000000


	//----- nvinfo : EIATTR_REGCOUNT
	.align		4
.L_13:
        /*0054*/ 	.byte	0x04, 0x2f
        /*0056*/ 	.short	(.L_15 - .L_14)
	.align		4
.L_14:
        /*0058*/ 	.word	index@(_Z14calcularMaximoPfS_f)
        /*005c*/ 	.word	0x0000000a


	//----- nvinfo : EIATTR_FRAME_SIZE
	.align		4
.L_15:
        /*0060*/ 	.byte	0x04, 0x11
        /*0062*/ 	.short	(.L_17 - .L_16)
	.align		4
.L_16:
        /*0064*/ 	.word	index@(_Z14calcularMaximoPfS_f)
        /*0068*/ 	.word	0x00000000


	//----- nvinfo : EIATTR_MIN_STACK_SIZE
	.align		4
.L_17:
        /*006c*/ 	.byte	0x04, 0x12
        /*006e*/ 	.short	(.L_19 - .L_18)
	.align		4
.L_18:
        /*0070*/ 	.word	index@(_Z14calcularMaximoPfS_f)
        /*0074*/ 	.word	0x00000000


	//----- nvinfo : EIATTR_MIN_STACK_SIZE
	.align		4
.L_19:
        /*0078*/ 	.byte	0x04, 0x12
        /*007a*/ 	.short	(.L_21 - .L_20)
	.align		4
.L_20:
        /*007c*/ 	.word	index@(_Z14calcularMinimoPfS_f)
        /*0080*/ 	.word	0x00000000


	//----- nvinfo : EIATTR_MIN_STACK_SIZE
	.align		4
.L_21:
        /*0084*/ 	.byte	0x04, 0x12
        /*0086*/ 	.short	(.L_23 - .L_22)
	.align		4
.L_22:
        /*0088*/ 	.word	index@(_Z10histogramaPjPKfffii)
        /*008c*/ 	.word	0x00000000


	//----- nvinfo : EIATTR_MIN_STACK_SIZE
	.align		4
.L_23:
        /*0090*/ 	.byte	0x04, 0x12
        /*0092*/ 	.short	(.L_25 - .L_24)
	.align		4
.L_24:
        /*0094*/ 	.word	index@(_Z4scanPji)
        /*0098*/ 	.word	0x00000000
.L_25:


//--------------------- .nv.compat                --------------------------
	.section	.nv.compat,"",@"SHT_CUDA_COMPAT_INFO"
	.align	4
        /*0000*/ 	.byte	0x02, 0x09, 0x00, 0x00, 0x02, 0x02, 0x01, 0x00, 0x02, 0x05, 0x05, 0x00, 0x03, 0x07, 0x01, 0x01
        /*0010*/ 	.byte	0x02, 0x03, 0x00, 0x00, 0x02, 0x06, 0x01, 0x00, 0x04, 0x0b, 0x08, 0x00, 0x01, 0x00, 0x00, 0x00
        /*0020*/ 	.byte	0x00, 0x00, 0x00, 0x00


//--------------------- .nv.info._Z14calcularMaximoPfS_f --------------------------
	.section	.nv.info._Z14calcularMaximoPfS_f,"",@"SHT_CUDA_INFO"
	.sectionflags	@""
	.align	4


	//----- nvinfo : EIATTR_CUDA_API_VERSION
	.align		4
        /*0000*/ 	.byte	0x04, 0x37
        /*0002*/ 	.short	(.L_27 - .L_26)
.L_26:
        /*0004*/ 	.word	0x00000082


	//----- nvinfo : EIATTR_KPARAM_INFO
	.align		4
.L_27:
        /*0008*/ 	.byte	0x04, 0x17
        /*000a*/ 	.short	(.L_29 - .L_28)
.L_28:
        /*000c*/ 	.word	0x00000000
        /*0010*/ 	.short	0x0002
        /*0012*/ 	.short	0x0010
        /*0014*/ 	.byte	0x00, 0xf0, 0x11, 0x00


	//----- nvinfo : EIATTR_KPARAM_INFO
	.align		4
.L_29:
        /*0018*/ 	.byte	0x04, 0x17
        /*001a*/ 	.short	(.L_31 - .L_30)
.L_30:
        /*001c*/ 	.word	0x00000000
        /*0020*/ 	.short	0x0001
        /*0022*/ 	.short	0x0008
        /*0024*/ 	.byte	0x00, 0xf5, 0x21, 0x00


	//----- nvinfo : EIATTR_KPARAM_INFO
	.align		4
.L_31:
        /*0028*/ 	.byte	0x04, 0x17
        /*002a*/ 	.short	(.L_33 - .L_32)
.L_32:
        /*002c*/ 	.word	0x00000000
        /*0030*/ 	.short	0x0000
        /*0032*/ 	.short	0x0000
        /*0034*/ 	.byte	0x00, 0xf5, 0x21, 0x00


	//----- nvinfo : EIATTR_SPARSE_MMA_MASK
	.align		4
.L_33:
        /*0038*/ 	.byte	0x03, 0x50
        /*003a*/ 	.short	0x0000


	//----- nvinfo : EIATTR_MAXREG_COUNT
	.align		4
        /*003c*/ 	.byte	0x03, 0x1b
        /*003e*/ 	.short	0x00ff


	//----- nvinfo : EIATTR_NUM_BARRIERS
	.align		4
        /*0040*/ 	.byte	0x02, 0x4c
        /*0042*/ 	.byte	0x01
	.zero		1


	//----- nvinfo : EIATTR_MERCURY_ISA_VERSION
	.align		4
        /*0044*/ 	.byte	0x03, 0x5f
        /*0046*/ 	.short	0x0101


	//----- nvinfo : EIATTR_VRC_CTA_INIT_COUNT
	.align		4
        /*0048*/ 	.byte	0x02, 0x4a
	.zero		1
	.zero		1


	//----- nvinfo : EIATTR_EXIT_INSTR_OFFSETS
	.align		4
        /*004c*/ 	.byte	0x04, 0x1c
        /*004e*/ 	.short	(.L_35 - .L_34)


	//   ....[0]....
.L_34:
        /*0050*/ 	.word	0x00000090


	//   ....[1]....
        /*0054*/ 	.word	0x00000220


	//   ....[2]....
        /*0058*/ 	.word	0x000002a0


	//----- nvinfo : EIATTR_CBANK_PARAM_SIZE
	.align		4
.L_35:
        /*005c*/ 	.byte	0x03, 0x19
        /*005e*/ 	.short	0x0014


	//----- nvinfo : EIATTR_PARAM_CBANK
	.align		4
        /*0060*/ 	.byte	0x04, 0x0a
        /*0062*/ 	.short	(.L_37 - .L_36)
	.align		4
.L_36:
        /*0064*/ 	.word	index@(.nv.constant0._Z14calcularMaximoPfS_f)
        /*0068*/ 	.short	0x0380
        /*006a*/ 	.short	0x0014


	//----- nvinfo : EIATTR_SW_WAR
	.align		4
.L_37:
        /*006c*/ 	.byte	0x04, 0x36
        /*006e*/ 	.short	(.L_39 - .L_38)
.L_38:
        /*0070*/ 	.word	0x00000008
.L_39:


//--------------------- .nv.info._Z14calcularMinimoPfS_f --------------------------
	.section	.nv.info._Z14calcularMinimoPfS_f,"",@"SHT_CUDA_INFO"
	.sectionflags	@""
	.align	4


	//----- nvinfo : EIATTR_CUDA_API_VERSION
	.align		4
        /*0000*/ 	.byte	0x04, 0x37
        /*0002*/ 	.short	(.L_41 - .L_40)
.L_40:
        /*0004*/ 	.word	0x00000082


	//----- nvinfo : EIATTR_KPARAM_INFO
	.align		4
.L_41:
        /*0008*/ 	.byte	0x04, 0x17
        /*000a*/ 	.short	(.L_43 - .L_42)
.L_42:
        /*000c*/ 	.word	0x00000000
        /*0010*/ 	.short	0x0002
        /*0012*/ 	.short	0x0010
        /*0014*/ 	.byte	0x00, 0xf0, 0x11, 0x00


	//----- nvinfo : EIATTR_KPARAM_INFO
	.align		4
.L_43:
        /*0018*/ 	.byte	0x04, 0x17
        /*001a*/ 	.short	(.L_45 - .L_44)
.L_44:
        /*001c*/ 	.word	0x00000000
        /*0020*/ 	.short	0x0001
        /*0022*/ 	.short	0x0008
        /*0024*/ 	.byte	0x00, 0xf5, 0x21, 0x00


	//----- nvinfo : EIATTR_KPARAM_INFO
	.align		4
.L_45:
        /*0028*/ 	.byte	0x04, 0x17
        /*002a*/ 	.short	(.L_47 - .L_46)
.L_46:
        /*002c*/ 	.word	0x00000000
        /*0030*/ 	.short	0x0000
        /*0032*/ 	.short	0x0000
        /*0034*/ 	.byte	0x00, 0xf5, 0x21, 0x00


	//----- nvinfo : EIATTR_SPARSE_MMA_MASK
	.align		4
.L_47:
        /*0038*/ 	.byte	0x03, 0x50
        /*003a*/ 	.short	0x0000


	//----- nvinfo : EIATTR_MAXREG_COUNT
	.align		4
        /*003c*/ 	.byte	0x03, 0x1b
        /*003e*/ 	.short	0x00ff


	//----- nvinfo : EIATTR_NUM_BARRIERS
	.align		4
        /*0040*/ 	.byte	0x02, 0x4c
        /*0042*/ 	.byte	0x01
	.zero		1


	//----- nvinfo : EIATTR_MERCURY_ISA_VERSION
	.align		4
        /*0044*/ 	.byte	0x03, 0x5f
        /*0046*/ 	.short	0x0101


	//----- nvinfo : EIATTR_VRC_CTA_INIT_COUNT
	.align		4
        /*0048*/ 	.byte	0x02, 0x4a
	.zero		1
	.zero		1


	//----- nvinfo : EIATTR_EXIT_INSTR_OFFSETS
	.align		4
        /*004c*/ 	.byte	0x04, 0x1c
        /*004e*/ 	.short	(.L_49 - .L_48)


	//   ....[0]....
.L_48:
        /*0050*/ 	.word	0x00000090


	//   ....[1]....
        /*0054*/ 	.word	0x00000220


	//   ....[2]....
        /*0058*/ 	.word	0x000002a0


	//----- nvinfo : EIATTR_CBANK_PARAM_SIZE
	.align		4
.L_49:
        /*005c*/ 	.byte	0x03, 0x19
        /*005e*/ 	.short	0x0014


	//----- nvinfo : EIATTR_PARAM_CBANK
	.align		4
        /*0060*/ 	.byte	0x04, 0x0a
        /*0062*/ 	.short	(.L_51 - .L_50)
	.align		4
.L_50:
        /*0064*/ 	.word	index@(.nv.constant0._Z14calcularMinimoPfS_f)
        /*0068*/ 	.short	0x0380
        /*006a*/ 	.short	0x0014


	//----- nvinfo : EIATTR_SW_WAR
	.align		4
.L_51:
        /*006c*/ 	.byte	0x04, 0x36
        /*006e*/ 	.short	(.L_53 - .L_52)
.L_52:
        /*0070*/ 	.word	0x00000008
.L_53:


//--------------------- .nv.info._Z10histogramaPjPKfffii --------------------------
	.section	.nv.info._Z10histogramaPjPKfffii,"",@"SHT_CUDA_INFO"
	.sectionflags	@""
	.align	4


	//----- nvinfo : EIATTR_CUDA_API_VERSION
	.align		4
        /*0000*/ 	.byte	0x04, 0x37
        /*0002*/ 	.short	(.L_55 - .L_54)
.L_54:
        /*0004*/ 	.word	0x00000082


	//----- nvinfo : EIATTR_KPARAM_INFO
	.align		4
.L_55:
        /*0008*/ 	.byte	0x04, 0x17
        /*000a*/ 	.short	(.L_57 - .L_56)
.L_56:
        /*000c*/ 	.word	0x00000000
        /*0010*/ 	.short	0x0005
        /*0012*/ 	.short	0x001c
        /*0014*/ 	.byte	0x00, 0xf0, 0x11, 0x00


	//----- nvinfo : EIATTR_KPARAM_INFO
	.align		4
.L_57:
        /*0018*/ 	.byte	0x04, 0x17
        /*001a*/ 	.short	(.L_59 - .L_58)
.L_58:
        /*001c*/ 	.word	0x00000000
        /*0020*/ 	.short	0x0004
        /*0022*/ 	.short	0x0018
        /*0024*/ 	.byte	0x00, 0xf0, 0x11, 0x00


	//----- nvinfo : EIATTR_KPARAM_INFO
	.align		4
.L_59:
        /*0028*/ 	.byte	0x04, 0x17
        /*002a*/ 	.short	(.L_61 - .L_60)
.L_60:
        /*002c*/ 	.word	0x00000000
        /*0030*/ 	.short	0x0003
        /*0032*/ 	.short	0x0014
        /*0034*/ 	.byte	0x00, 0xf0, 0x11, 0x00


	//----- nvinfo : EIATTR_KPARAM_INFO
	.align		4
.L_61:
        /*0038*/ 	.byte	0x04, 0x17
        /*003a*/ 	.short	(.L_63 - .L_62)
.L_62:
        /*003c*/ 	.word	0x00000000
        /*0040*/ 	.short	0x0002
        /*0042*/ 	.short	0x0010
        /*0044*/ 	.byte	0x00, 0xf0, 0x11, 0x00


	//----- nvinfo : EIATTR_KPARAM_INFO
	.align		4
.L_63:
        /*0048*/ 	.byte	0x04, 0x17
        /*004a*/ 	.short	(.L_65 - .L_64)
.L_64:
        /*004c*/ 	.word	0x00000000
        /*0050*/ 	.short	0x0001
        /*0052*/ 	.short	0x0008
        /*0054*/ 	.byte	0x00, 0xf5, 0x21, 0x00


	//----- nvinfo : EIATTR_KPARAM_INFO
	.align		4
.L_65:
        /*0058*/ 	.byte	0x04, 0x17
        /*005a*/ 	.short	(.L_67 - .L_66)
.L_66:
        /*005c*/ 	.word	0x00000000
        /*0060*/ 	.short	0x0000
        /*0062*/ 	.short	0x0000
        /*0064*/ 	.byte	0x00, 0xf5, 0x21, 0x00


	//----- nvinfo : EIATTR_SPARSE_MMA_MASK
	.align		4
.L_67:
        /*0068*/ 	.byte	0x03, 0x50
        /*006a*/ 	.short	0x0000


	//----- nvinfo : EIATTR_MAXREG_COUNT
	.align		4
        /*006c*/ 	.byte	0x03, 0x1b
        /*006e*/ 	.short	0x00ff


	//----- nvinfo : EIATTR_MERCURY_ISA_VERSION
	.align		4
        /*0070*/ 	.byte	0x03, 0x5f
        /*0072*/ 	.short	0x0101


	//----- nvinfo : EIATTR_VRC_CTA_INIT_COUNT
	.align		4
        /*0074*/ 	.byte	0x02, 0x4a
	.zero		1
	.zero		1


	//----- nvinfo : EIATTR_EXIT_INSTR_OFFSETS
	.align		4
        /*0078*/ 	.byte	0x04, 0x1c
        /*007a*/ 	.short	(.L_69 - .L_68)


	//   ....[0]....
.L_68:
        /*007c*/ 	.word	0x00000070


	//   ....[1]....
        /*0080*/ 	.word	0x00000220


	//----- nvinfo : EIATTR_CRS_STACK_SIZE
	.align		4
.L_69:
        /*0084*/ 	.byte	0x04, 0x1e
        /*0086*/ 	.short	(.L_71 - .L_70)
.L_70:
        /*0088*/ 	.word	0x00000000


	//----- nvinfo : EIATTR_CBANK_PARAM_SIZE
	.align		4
.L_71:
        /*008c*/ 	.byte	0x03, 0x19
        /*008e*/ 	.short	0x0020


	//----- nvinfo : EIATTR_PARAM_CBANK
	.align		4
        /*0090*/ 	.byte	0x04, 0x0a
        /*0092*/ 	.short	(.L_73 - .L_72)
	.align		4
.L_72:
        /*0094*/ 	.word	index@(.nv.constant0._Z10histogramaPjPKfffii)
        /*0098*/ 	.short	0x0380
        /*009a*/ 	.short	0x0020


	//----- nvinfo : EIATTR_SW_WAR
	.align		4
.L_73:
        /*009c*/ 	.byte	0x04, 0x36
        /*009e*/ 	.short	(.L_75 - .L_74)
.L_74:
        /*00a0*/ 	.word	0x00000008
.L_75:


//--------------------- .nv.info._Z4scanPji       --------------------------
	.section	.nv.info._Z4scanPji,"",@"SHT_CUDA_INFO"
	.sectionflags	@""
	.align	4


	//----- nvinfo : EIATTR_CUDA_API_VERSION
	.align		4
        /*0000*/ 	.byte	0x04, 0x37
        /*0002*/ 	.short	(.L_77 - .L_76)
.L_76:
        /*0004*/ 	.word	0x00000082


	//----- nvinfo : EIATTR_KPARAM_INFO
	.align		4
.L_77:
        /*0008*/ 	.byte	0x04, 0x17
        /*000a*/ 	.short	(.L_79 - .L_78)
.L_78:
        /*000c*/ 	.word	0x00000000
        /*0010*/ 	.short	0x0001
        /*0012*/ 	.short	0x0008
        /*0014*/ 	.byte	0x00, 0xf0, 0x11, 0x00


	//----- nvinfo : EIATTR_KPARAM_INFO
	.align		4
.L_79:
        /*0018*/ 	.byte	0x04, 0x17
        /*001a*/ 	.short	(.L_81 - .L_80)
.L_80:
        /*001c*/ 	.word	0x00000000
        /*0020*/ 	.short	0x0000
        /*0022*/ 	.short	0x0000
        /*0024*/ 	.byte	0x00, 0xf5, 0x21, 0x00


	//----- nvinfo : EIATTR_SPARSE_MMA_MASK
	.align		4
.L_81:
        /*0028*/ 	.byte	0x03, 0x50
        /*002a*/ 	.short	0x0000


	//----- nvinfo : EIATTR_MAXREG_COUNT
	.align		4
        /*002c*/ 	.byte	0x03, 0x1b
        /*002e*/ 	.short	0x00ff


	//----- nvinfo : EIATTR_NUM_BARRIERS
	.align		4
        /*0030*/ 	.byte	0x02, 0x4c
        /*0032*/ 	.byte	0x01
	.zero		1


	//----- nvinfo : EIATTR_MERCURY_ISA_VERSION
	.align		4
        /*0034*/ 	.byte	0x03, 0x5f
        /*0036*/ 	.short	0x0101


	//----- nvinfo : EIATTR_VRC_CTA_INIT_COUNT
	.align		4
        /*0038*/ 	.byte	0x02, 0x4a
	.zero		1
	.zero		1


	//----- nvinfo : EIATTR_EXIT_INSTR_OFFSETS
	.align		4
        /*003c*/ 	.byte	0x04, 0x1c
        /*003e*/ 	.short	(.L_83 - .L_82)


	//   ....[0]....
.L_82:
        /*0040*/ 	.word	0x00000440


	//----- nvinfo : EIATTR_CBANK_PARAM_SIZE
	.align		4
.L_83:
        /*0044*/ 	.byte	0x03, 0x19
        /*0046*/ 	.short	0x000c


	//----- nvinfo : EIATTR_PARAM_CBANK
	.align		4
        /*0048*/ 	.byte	0x04, 0x0a
        /*004a*/ 	.short	(.L_85 - .L_84)
	.align		4
.L_84:
        /*004c*/ 	.word	index@(.nv.constant0._Z4scanPji)
        /*0050*/ 	.short	0x0380
        /*0052*/ 	.short	0x000c


	//----- nvinfo : EIATTR_SW_WAR
	.align		4
.L_85:
        /*0054*/ 	.byte	0x04, 0x36
        /*0056*/ 	.short	(.L_87 - .L_86)
.L_86:
        /*0058*/ 	.word	0x00000008
.L_87:


//--------------------- .nv.callgraph             --------------------------
	.section	.nv.callgraph,"",@"SHT_CUDA_CALLGRAPH"
	.align	4
	.sectionentsize	8
	.align		4
        /*0000*/ 	.word	0x00000000
	.align		4
        /*0004*/ 	.word	0xffffffff
	.align		4
        /*0008*/ 	.word	0x00000000
	.align		4
        /*000c*/ 	.word	0xfffffffe
	.align		4
        /*0010*/ 	.word	0x00000000
	.align		4
        /*0014*/ 	.word	0xfffffffd
	.align		4
        /*0018*/ 	.word	0x00000000
	.align		4
        /*001c*/ 	.word	0xfffffffc


//--------------------- .text._Z14calcularMaximoPfS_f --------------------------
	.section	.text._Z14calcularMaximoPfS_f,"ax",@progbits
	.align	128
        .global         _Z14calcularMaximoPfS_f
        .type           _Z14calcularMaximoPfS_f,@function
        .size           _Z14calcularMaximoPfS_f,(.L_x_26 - _Z14calcularMaximoPfS_f)
        .other          _Z14calcularMaximoPfS_f,@"STO_CUDA_ENTRY STV_DEFAULT"
_Z14calcularMaximoPfS_f:
.text._Z14calcularMaximoPfS_f:
[----:B------:R-:W-:Y:S01]  /*0000*/  LDC R1, c[0x0][0x37c] ;  /* 0x0000df00ff017b82 */ /* 0x000fe20000000800 */
[----:B------:R-:W0:Y:S01]  /*0010*/  S2R R4, SR_TID.X ;  /* 0x0000000000047919 */ /* 0x000e220000002100 */
[----:B------:R-:W0:Y:S01]  /*0020*/  LDCU UR4, c[0x0][0x360] ;  /* 0x00006c00ff0477ac */ /* 0x000e220008000800 */
[----:B------:R-:W0:Y:S01]  /*0030*/  S2R R7, SR_CTAID.X ;  /* 0x0000000000077919 */ /* 0x000e220000002500 */
[----:B------:R-:W1:Y:S01]  /*0040*/  LDCU UR5, c[0x0][0x390] ;  /* 0x00007200ff0577ac */ /* 0x000e620008000800 */
[----:B0-----:R-:W-:-:S05]  /*0050*/  IMAD R5, R7, UR4, R4 ;  /* 0x0000000407057c24 */ /* 0x001fca000f8e0204 */
[----:B------:R-:W-:-:S04]  /*0060*/  I2FP.F32.S32 R0, R5 ;  /* 0x0000000500007245 */ /* 0x000fc80000201400 */
[----:B-1----:R-:W-:Y:S01]  /*0070*/  FSETP.GE.AND P0, PT, R0, UR5, PT ;  /* 0x0000000500007c0b */ /* 0x002fe2000bf06000 */
[----:B------:R-:W-:-:S12]  /*0080*/  IMAD.U32 R0, RZ, RZ, UR4 ;  /* 0x00000004ff007e24 */ /* 0x000fd8000f8e00ff */
[----:B------:R-:W-:Y:S05]  /*0090*/  @P0 EXIT ;  /* 0x000000000000094d */ /* 0x000fea0003800000 */
[----:B------:R-:W0:Y:S01]  /*00a0*/  LDC.64 R2, c[0x0][0x380] ;  /* 0x0000e000ff027b82 */ /* 0x000e220000000a00 */
[----:B------:R-:W1:Y:S01]  /*00b0*/  LDCU.64 UR6, c[0x0][0x358] ;  /* 0x00006b00ff0677ac */ /* 0x000e620008000a00 */
[----:B0-----:R-:W-:-:S06]  /*00c0*/  IMAD.WIDE R2, R5, 0x4, R2 ;  /* 0x0000000405027825 */ /* 0x001fcc00078e0202 */
[----:B-1----:R-:W2:Y:S01]  /*00d0*/  LDG.E R2, desc[UR6][R2.64] ;  /* 0x0000000602027981 */ /* 0x002ea2000c1e1900 */
[----:B------:R-:W0:Y:S01]  /*00e0*/  S2UR UR5, SR_CgaCtaId ;  /* 0x00000000000579c3 */ /* 0x000e220000008800 */
[----:B------:R-:W-:Y:S01]  /*00f0*/  UMOV UR4, 0x400 ;  /* 0x0000040000047882 */ /* 0x000fe20000000000 */
[----:B------:R-:W-:Y:S02]  /*0100*/  ISETP.GE.U32.AND P1, PT, R0, 0x2, PT ;  /* 0x000000020000780c */ /* 0x000fe40003f26070 */
[----:B------:R-:W-:Y:S01]  /*0110*/  ISETP.NE.AND P0, PT, R4, RZ, PT ;  /* 0x000000ff0400720c */ /* 0x000fe20003f05270 */
[----:B0-----:R-:W-:-:S06]  /*0120*/  ULEA UR4, UR5, UR4, 0x18 ;  /* 0x0000000405047291 */ /* 0x001fcc000f8ec0ff */
[----:B------:R-:W-:-:S05]  /*0130*/  LEA R5, R4, UR4, 0x2 ;  /* 0x0000000404057c11 */ /* 0x000fca000f8e10ff */
[----:B--2---:R0:W-:Y:S01]  /*0140*/  STS [R5], R2 ;  /* 0x0000000205007388 */ /* 0x0041e20000000800 */
[----:B------:R-:W-:Y:S06]  /*0150*/  BAR.SYNC.DEFER_BLOCKING 0x0 ;  /* 0x0000000000007b1d */ /* 0x000fec0000010000 */
[----:B------:R-:W-:Y:S05]  /*0160*/  @!P1 BRA `(.L_x_0) ;  /* 0x00000000002c9947 */ /* 0x000fea0003800000 */
.L_x_1:
[----:B------:R-:W-:-:S04]  /*0170*/  SHF.R.U32.HI R6, RZ, 0x1, R0 ;  /* 0x00000001ff067819 */ /* 0x000fc80000011600 */
[----:B------:R-:W-:-:S13]  /*0180*/  ISETP.GE.U32.AND P1, PT, R4, R6, PT ;  /* 0x000000060400720c */ /* 0x000fda0003f26070 */
[----:B------:R-:W-:Y:S01]  /*0190*/  @!P1 IMAD R3, R6, 0x4, R5 ;  /* 0x0000000406039824 */ /* 0x000fe200078e0205 */
[----:B0-----:R-:W-:Y:S05]  /*01a0*/  @!P1 LDS R2, [R5] ;  /* 0x0000000005029984 */ /* 0x001fea0000000800 */
[----:B------:R-:W0:Y:S02]  /*01b0*/  @!P1 LDS R3, [R3] ;  /* 0x0000000003039984 */ /* 0x000e240000000800 */
[----:B0-----:R-:W-:-:S05]  /*01c0*/  @!P1 FMNMX R2, R2, R3, !PT ;  /* 0x0000000302029209 */ /* 0x001fca0007800000 */
[----:B------:R1:W-:Y:S01]  /*01d0*/  @!P1 STS [R5], R2 ;  /* 0x0000000205009388 */ /* 0x0003e20000000800 */
[----:B------:R-:W-:Y:S01]  /*01e0*/  BAR.SYNC.DEFER_BLOCKING 0x0 ;  /* 0x0000000000007b1d */ /* 0x000fe20000010000 */
[----:B------:R-:W-:Y:S01]  /*01f0*/  ISETP.GT.U32.AND P1, PT, R0, 0x3, PT ;  /* 0x000000030000780c */ /* 0x000fe20003f24070 */
[----:B------:R-:W-:-:S12]  /*0200*/  IMAD.MOV.U32 R0, RZ, RZ, R6 ;  /* 0x000000ffff007224 */ /* 0x000fd800078e0006 */
[----:B-1----:R-:W-:Y:S05]  /*0210*/  @P1 BRA `(.L_x_1) ;  /* 0xfffffffc00d41947 */ /* 0x002fea000383ffff */
.L_x_0:
[----:B------:R-:W-:Y:S05]  /*0220*/  @P0 EXIT ;  /* 0x000000000000094d */ /* 0x000fea0003800000 */
[----:B------:R-:W1:Y:S01]  /*0230*/  S2UR UR5, SR_CgaCtaId ;  /* 0x00000000000579c3 */ /* 0x000e620000008800 */
[----:B------:R-:W-:-:S07]  /*0240*/  UMOV UR4, 0x400 ;  /* 0x0000040000047882 */ /* 0x000fce0000000000 */
[----:B0-----:R-:W0:Y:S01]  /*0250*/  LDC.64 R2, c[0x0][0x388] ;  /* 0x0000e200ff027b82 */ /* 0x001e220000000a00 */
[----:B-1----:R-:W-:Y:S01]  /*0260*/  ULEA UR4, UR5, UR4, 0x18 ;  /* 0x0000000405047291 */ /* 0x002fe2000f8ec0ff */
[----:B0-----:R-:W-:-:S08]  /*0270*/  IMAD.WIDE.U32 R2, R7, 0x4, R2 ;  /* 0x0000000407027825 */ /* 0x001fd000078e0002 */
[----:B------:R-:W0:Y:S04]  /*0280*/  LDS R5, [UR4] ;  /* 0x00000004ff057984 */ /* 0x000e280008000800 */
[----:B0-----:R-:W-:Y:S01]  /*0290*/  STG.E desc[UR6][R2.64], R5 ;  /* 0x0000000502007986 */ /* 0x001fe2000c101906 */
[----:B------:R-:W-:Y:S05]  /*02a0*/  EXIT ;  /* 0x000000000000794d */ /* 0x000fea0003800000 */
.L_x_2:
[----:B------:R-:W-:-:S00]  /*02b0*/  BRA `(.L_x_2) ;  /* 0xfffffffc00fc7947 */ /* 0x000fc0000383ffff */
[----:B------:R-:W-:-:S00]  /*02c0*/  NOP ;  /* 0x0000000000007918 */ /* 0x000fc00000000000 */
        /* <DEDUP_REMOVED lines=11> */
.L_x_26:


//--------------------- .text._Z14calcularMinimoPfS_f --------------------------
	.section	.text._Z14calcularMinimoPfS_f,"ax",@progbits
	.align	128
        .global         _Z14calcularMinimoPfS_f
        .type           _Z14calcularMinimoPfS_f,@function
        .size           _Z14calcularMinimoPfS_f,(.L_x_27 - _Z14calcularMinimoPfS_f)
        .other          _Z14calcularMinimoPfS_f,@"STO_CUDA_ENTRY STV_DEFAULT"
_Z14calcularMinimoPfS_f:
.text._Z14calcularMinimoPfS_f:
        /* <DEDUP_REMOVED lines=23> */
.L_x_4:
[----:B------:R-:W-:-:S04]  /*0170*/  SHF.R.U32.HI R6, RZ, 0x1, R0 ;  /* 0x00000001ff067819 */ /* 0x000fc80000011600 */
[----:B------:R-:W-:-:S13]  /*0180*/  ISETP.GE.U32.AND P1, PT, R4, R6, PT ;  /* 0x000000060400720c */ /* 0x000fda0003f26070 */
[----:B------:R-:W-:Y:S01]  /*0190*/  @!P1 IMAD R3, R6, 0x4, R5 ;  /* 0x0000000406039824 */ /* 0x000fe200078e0205 */
[----:B0-----:R-:W-:Y:S05]  /*01a0*/  @!P1 LDS R2, [R5] ;  /* 0x0000000005029984 */ /* 0x001fea0000000800 */
[----:B------:R-:W0:Y:S02]  /*01b0*/  @!P1 LDS R3, [R3] ;  /* 0x0000000003039984 */ /* 0x000e240000000800 */
[----:B0-----:R-:W-:-:S05]  /*01c0*/  @!P1 FMNMX R2, R2, R3, PT ;  /* 0x0000000302029209 */ /* 0x001fca0003800000 */
[----:B------:R1:W-:Y:S01]  /*01d0*/  @!P1 STS [R5], R2 ;  /* 0x0000000205009388 */ /* 0x0003e20000000800 */
[----:B------:R-:W-:Y:S01]  /*01e0*/  BAR.SYNC.DEFER_BLOCKING 0x0 ;  /* 0x0000000000007b1d */ /* 0x000fe20000010000 */
[----:B------:R-:W-:Y:S01]  /*01f0*/  ISETP.GT.U32.AND P1, PT, R0, 0x3, PT ;  /* 0x000000030000780c */ /* 0x000fe20003f24070 */
[----:B------:R-:W-:-:S12]  /*0200*/  IMAD.MOV.U32 R0, RZ, RZ, R6 ;  /* 0x000000ffff007224 */ /* 0x000fd800078e0006 */
[----:B-1----:R-:W-:Y:S05]  /*0210*/  @P1 BRA `(.L_x_4) ;  /* 0xfffffffc00d41947 */ /* 0x002fea000383ffff */
.L_x_3:
        /* <DEDUP_REMOVED lines=9> */
.L_x_5:
        /* <DEDUP_REMOVED lines=13> */
.L_x_27:


//--------------------- .text._Z10histogramaPjPKfffii --------------------------
	.section	.text._Z10histogramaPjPKfffii,"ax",@progbits
	.align	128
        .global         _Z10histogramaPjPKfffii
        .type           _Z10histogramaPjPKfffii,@function
        .size           _Z10histogramaPjPKfffii,(.L_x_25 - _Z10histogramaPjPKfffii)
        .other          _Z10histogramaPjPKfffii,@"STO_CUDA_ENTRY STV_DEFAULT"
_Z10histogramaPjPKfffii:
.text._Z10histogramaPjPKfffii:
[----:B------:R-:W-:Y:S01]  /*0000*/  LDC R1, c[0x0][0x37c] ;  /* 0x0000df00ff017b82 */ /* 0x000fe20000000800 */
[----:B------:R-:W0:Y:S07]  /*0010*/  S2R R5, SR_TID.X ;  /* 0x0000000000057919 */ /* 0x000e2e0000002100 */
[----:B------:R-:W0:Y:S01]  /*0020*/  S2UR UR4, SR_CTAID.X ;  /* 0x00000000000479c3 */ /* 0x000e220000002500 */
[----:B------:R-:W1:Y:S07]  /*0030*/  LDCU UR5, c[0x0][0x398] ;  /* 0x00007300ff0577ac */ /* 0x000e6e0008000800 */
[----:B------:R-:W0:Y:S02]  /*0040*/  LDC R0, c[0x0][0x360] ;  /* 0x0000d800ff007b82 */ /* 0x000e240000000800 */
[----:B0-----:R-:W-:-:S05]  /*0050*/  IMAD R5, R0, UR4, R5 ;  /* 0x0000000400057c24 */ /* 0x001fca000f8e0205 */
[----:B-1----:R-:W-:-:S13]  /*0060*/  ISETP.GT.AND P0, PT, R5, UR5, PT ;  /* 0x0000000505007c0c */ /* 0x002fda000bf04270 */
[----:B------:R-:W-:Y:S05]  /*0070*/  @P0 EXIT ;  /* 0x000000000000094d */ /* 0x000fea0003800000 */
[----:B------:R-:W0:Y:S01]  /*0080*/  LDC.64 R2, c[0x0][0x388] ;  /* 0x0000e200ff027b82 */ /* 0x000e220000000a00 */
[----:B------:R-:W1:Y:S07]  /*0090*/  LDCU.64 UR4, c[0x0][0x358] ;  /* 0x00006b00ff0477ac */ /* 0x000e6e0008000a00 */
[----:B------:R-:W2:Y:S01]  /*00a0*/  LDC.64 R6, c[0x0][0x390] ;  /* 0x0000e400ff067b82 */ /* 0x000ea20000000a00 */
[----:B0-----:R-:W-:-:S06]  /*00b0*/  IMAD.WIDE R2, R5, 0x4, R2 ;  /* 0x0000000405027825 */ /* 0x001fcc00078e0202 */
[----:B-1----:R-:W3:Y:S01]  /*00c0*/  LDG.E R3, desc[UR4][R2.64] ;  /* 0x0000000402037981 */ /* 0x002ee2000c1e1900 */
[----:B------:R-:W-:Y:S01]  /*00d0*/  BSSY.RECONVERGENT B0, `(.L_x_6) ;  /* 0x000000c000007945 */ /* 0x000fe20003800200 */
[----:B--2---:R-:W0:Y:S02]  /*00e0*/  MUFU.RCP R4, R7 ;  /* 0x0000000700047308 */ /* 0x004e240000001000 */
[----:B0-----:R-:W-:-:S04]  /*00f0*/  FFMA R5, R4, -R7, 1 ;  /* 0x3f80000004057423 */ /* 0x001fc80000000807 */
[----:B------:R-:W-:Y:S01]  /*0100*/  FFMA R5, R4, R5, R4 ;  /* 0x0000000504057223 */ /* 0x000fe20000000004 */
[----:B---3--:R-:W-:-:S04]  /*0110*/  FADD R0, R3, -R6 ;  /* 0x8000000603007221 */ /* 0x008fc80000000000 */
[----:B------:R-:W0:Y:S01]  /*0120*/  FCHK P0, R0, R7 ;  /* 0x0000000700007302 */ /* 0x000e220000000000 */
[----:B------:R-:W-:-:S04]  /*0130*/  FFMA R4, R0, R5, RZ ;  /* 0x0000000500047223 */ /* 0x000fc800000000ff */
[----:B------:R-:W-:-:S04]  /*0140*/  FFMA R6, R4, -R7, R0 ;  /* 0x8000000704067223 */ /* 0x000fc80000000000 */
[----:B------:R-:W-:Y:S01]  /*0150*/  FFMA R4, R5, R6, R4 ;  /* 0x0000000605047223 */ /* 0x000fe20000000004 */
[----:B0-----:R-:W-:Y:S06]  /*0160*/  @!P0 BRA `(.L_x_7) ;  /* 0x0000000000088947 */ /* 0x001fec0003800000 */
[----:B------:R-:W-:-:S07]  /*0170*/  MOV R2, 0x190 ;  /* 0x0000019000027802 */ /* 0x000fce0000000f00 */
[----:B------:R-:W-:Y:S05]  /*0180*/  CALL.REL.NOINC `($__internal_0_$__cuda_sm3x_div_rn_noftz_f32_slowpath) ;  /* 0x0000000000287944 */ /* 0x000fea0003c00000 */
.L_x_7:
[----:B------:R-:W-:Y:S05]  /*0190*/  BSYNC.RECONVERGENT B0 ;  /* 0x0000000000007941 */ /* 0x000fea0003800200 */
.L_x_6:
[----:B------:R-:W0:Y:S01]  /*01a0*/  LDCU UR6, c[0x0][0x39c] ;  /* 0x00007380ff0677ac */ /* 0x000e220008000800 */
[----:B------:R-:W1:Y:S01]  /*01b0*/  LDC.64 R2, c[0x0][0x380] ;  /* 0x0000e000ff027b82 */ /* 0x000e620000000a00 */
[----:B------:R-:W-:Y:S01]  /*01c0*/  IMAD.MOV.U32 R7, RZ, RZ, 0x1 ;  /* 0x00000001ff077424 */ /* 0x000fe200078e00ff */
[----:B0-----:R-:W-:-:S05]  /*01d0*/  I2FP.F32.S32 R5, UR6 ;  /* 0x0000000600057c45 */ /* 0x001fca0008201400 */
[----:B------:R-:W-:-:S04]  /*01e0*/  FMUL R4, R5, R4 ;  /* 0x0000000405047220 */ /* 0x000fc80000400000 */
[----:B------:R-:W1:Y:S02]  /*01f0*/  F2I.TRUNC.NTZ R5, R4 ;  /* 0x0000000400057305 */ /* 0x000e64000020f100 */
[----:B-1----:R-:W-:-:S05]  /*0200*/  IMAD.WIDE R2, R5, 0x4, R2 ;  /* 0x0000000405027825 */ /* 0x002fca00078e0202 */
[----:B------:R-:W-:Y:S01]  /*0210*/  REDG.E.ADD.STRONG.GPU desc[UR4][R2.64], R7 ;  /* 0x000000070200798e */ /* 0x000fe2000c12e104 */
[----:B------:R-:W-:Y:S05]  /*0220*/  EXIT ;  /* 0x000000000000794d */ /* 0x000fea0003800000 */
        .weak           $__internal_0_$__cuda_sm3x_div_rn_noftz_f32_slowpath
        .type           $__internal_0_$__cuda_sm3x_div_rn_noftz_f32_slowpath,@function
        .size           $__internal_0_$__cuda_sm3x_div_rn_noftz_f32_slowpath,(.L_x_25 - $__internal_0_$__cuda_sm3x_div_rn_noftz_f32_slowpath)
$__internal_0_$__cuda_sm3x_div_rn_noftz_f32_slowpath:
[----:B------:R-:W0:Y:S01]  /*0230*/  LDC R3, c[0x0][0x394] ;  /* 0x0000e500ff037b82 */ /* 0x000e220000000800 */
[--C-:B------:R-:W-:Y:S01]  /*0240*/  SHF.R.U32.HI R4, RZ, 0x17, R0.reuse ;  /* 0x00000017ff047819 */ /* 0x100fe20000011600 */
[----:B------:R-:W1:Y:S01]  /*0250*/  LDCU UR6, c[0x0][0x394] ;  /* 0x00007280ff0677ac */ /* 0x000e620008000800 */
[----:B------:R-:W-:Y:S01]  /*0260*/  BSSY.RECONVERGENT B1, `(.L_x_8) ;  /* 0x0000064000017945 */ /* 0x000fe20003800200 */
[----:B------:R-:W-:Y:S01]  /*0270*/  IMAD.MOV.U32 R6, RZ, RZ, R0 ;  /* 0x000000ffff067224 */ /* 0x000fe200078e0000 */
[----:B------:R-:W-:-:S05]  /*0280*/  LOP3.LUT R4, R4, 0xff, RZ, 0xc0, !PT ;  /* 0x000000ff04047812 */ /* 0x000fca00078ec0ff */
[----:B------:R-:W-:Y:S02]  /*0290*/  VIADD R9, R4, 0xffffffff ;  /* 0xffffffff04097836 */ /* 0x000fe40000000000 */
[----:B-1----:R-:W-:Y:S01]  /*02a0*/  IMAD.U32 R7, RZ, RZ, UR6 ;  /* 0x00000006ff077e24 */ /* 0x002fe2000f8e00ff */
[----:B0-----:R-:W-:-:S04]  /*02b0*/  SHF.R.U32.HI R5, RZ, 0x17, R3 ;  /* 0x00000017ff057819 */ /* 0x001fc80000011603 */
[----:B------:R-:W-:-:S05]  /*02c0*/  LOP3.LUT R5, R5, 0xff, RZ, 0xc0, !PT ;  /* 0x000000ff05057812 */ /* 0x000fca00078ec0ff */
[----:B------:R-:W-:-:S05]  /*02d0*/  VIADD R10, R5, 0xffffffff ;  /* 0xffffffff050a7836 */ /* 0x000fca0000000000 */
[----:B------:R-:W-:-:S04]  /*02e0*/  ISETP.GT.U32.AND P0, PT, R10, 0xfd, PT ;  /* 0x000000fd0a00780c */ /* 0x000fc80003f04070 */
[----:B------:R-:W-:-:S13]  /*02f0*/  ISETP.GT.U32.OR P0, PT, R9, 0xfd, P0 ;  /* 0x000000fd0900780c */ /* 0x000fda0000704470 */
[----:B------:R-:W-:Y:S01]  /*0300*/  @!P0 IMAD.MOV.U32 R8, RZ, RZ, RZ ;  /* 0x000000ffff088224 */ /* 0x000fe200078e00ff */
[----:B------:R-:W-:Y:S06]  /*0310*/  @!P0 BRA `(.L_x_9) ;  /* 0x00000000005c8947 */ /* 0x000fec0003800000 */
[----:B------:R-:W-:Y:S02]  /*0320*/  FSETP.GTU.FTZ.AND P1, PT, |R3|, +INF , PT ;  /* 0x7f8000000300780b */ /* 0x000fe40003f3c200 */
[----:B------:R-:W-:-:S04]  /*0330*/  FSETP.GTU.FTZ.AND P0, PT, |R0|, +INF , PT ;  /* 0x7f8000000000780b */ /* 0x000fc80003f1c200 */
[----:B------:R-:W-:-:S13]  /*0340*/  PLOP3.LUT P0, PT, P0, P1, PT, 0xf8, 0x8f ;  /* 0x00000000008f781c */ /* 0x000fda0000703f70 */
[----:B------:R-:W-:Y:S05]  /*0350*/  @P0 BRA `(.L_x_10) ;  /* 0x00000004004c0947 */ /* 0x000fea0003800000 */
[----:B------:R-:W-:-:S13]  /*0360*/  LOP3.LUT P0, RZ, R7, 0x7fffffff, R6, 0xc8, !PT ;  /* 0x7fffffff07ff7812 */ /* 0x000fda000780c806 */
[----:B------:R-:W-:Y:S05]  /*0370*/  @!P0 BRA `(.L_x_11) ;  /* 0x00000004003c8947 */ /* 0x000fea0003800000 */
[C---:B------:R-:W-:Y:S02]  /*0380*/  FSETP.NEU.FTZ.AND P2, PT, |R0|.reuse, +INF , PT ;  /* 0x7f8000000000780b */ /* 0x040fe40003f5d200 */
[----:B------:R-:W-:Y:S02]  /*0390*/  FSETP.NEU.FTZ.AND P1, PT, |R3|, +INF , PT ;  /* 0x7f8000000300780b */ /* 0x000fe40003f3d200 */
[----:B------:R-:W-:-:S11]  /*03a0*/  FSETP.NEU.FTZ.AND P0, PT, |R0|, +INF , PT ;  /* 0x7f8000000000780b */ /* 0x000fd60003f1d200 */
[----:B------:R-:W-:Y:S05]  /*03b0*/  @!P1 BRA !P2, `(.L_x_11) ;  /* 0x00000004002c9947 */ /* 0x000fea0005000000 */
[----:B------:R-:W-:-:S04]  /*03c0*/  LOP3.LUT P2, RZ, R6, 0x7fffffff, RZ, 0xc0, !PT ;  /* 0x7fffffff06ff7812 */ /* 0x000fc8000784c0ff */
[----:B------:R-:W-:-:S13]  /*03d0*/  PLOP3.LUT P1, PT, P1, P2, PT, 0x2f, 0xf2 ;  /* 0x0000000000f2781c */ /* 0x000fda0000f24577 */
[----:B------:R-:W-:Y:S05]  /*03e0*/  @P1 BRA `(.L_x_12) ;  /* 0x0000000400181947 */ /* 0x000fea0003800000 */
[----:B------:R-:W-:-:S04]  /*03f0*/  LOP3.LUT P1, RZ, R7, 0x7fffffff, RZ, 0xc0, !PT ;  /* 0x7fffffff07ff7812 */ /* 0x000fc8000782c0ff */
[----:B------:R-:W-:-:S13]  /*0400*/  PLOP3.LUT P0, PT, P0, P1, PT, 0x2f, 0xf2 ;  /* 0x0000000000f2781c */ /* 0x000fda0000702577 */
[----:B------:R-:W-:Y:S05]  /*0410*/  @P0 BRA `(.L_x_13) ;  /* 0x0000000400000947 */ /* 0x000fea0003800000 */
[----:B------:R-:W-:Y:S02]  /*0420*/  ISETP.GE.AND P0, PT, R9, RZ, PT ;  /* 0x000000ff0900720c */ /* 0x000fe40003f06270 */
[----:B------:R-:W-:-:S11]  /*0430*/  ISETP.GE.AND P1, PT, R10, RZ, PT ;  /* 0x000000ff0a00720c */ /* 0x000fd60003f26270 */
[----:B------:R-:W-:Y:S02]  /*0440*/  @P0 IMAD.MOV.U32 R8, RZ, RZ, RZ ;  /* 0x000000ffff080224 */ /* 0x000fe400078e00ff */
[----:B------:R-:W-:Y:S01]  /*0450*/  @!P0 FFMA R6, R0, 1.84467440737095516160e+19, RZ ;  /* 0x5f80000000068823 */ /* 0x000fe200000000ff */
[----:B------:R-:W-:Y:S02]  /*0460*/  @!P0 IMAD.MOV.U32 R8, RZ, RZ, -0x40 ;  /* 0xffffffc0ff088424 */ /* 0x000fe400078e00ff */
[----:B------:R-:W-:Y:S02]  /*0470*/  @!P1 FFMA R7, R3, 1.84467440737095516160e+19, RZ ;  /* 0x5f80000003079823 */ /* 0x000fe400000000ff */
[----:B------:R-:W-:-:S07]  /*0480*/  @!P1 VIADD R8, R8, 0x40 ;  /* 0x0000004008089836 */ /* 0x000fce0000000000 */
.L_x_9:
[----:B------:R-:W-:Y:S01]  /*0490*/  LEA R0, R5, 0xc0800000, 0x17 ;  /* 0xc080000005007811 */ /* 0x000fe200078eb8ff */
[----:B------:R-:W-:Y:S01]  /*04a0*/  VIADD R4, R4, 0xffffff81 ;  /* 0xffffff8104047836 */ /* 0x000fe20000000000 */
[----:B------:R-:W-:Y:S03]  /*04b0*/  BSSY.RECONVERGENT B2, `(.L_x_14) ;  /* 0x0000035000027945 */ /* 0x000fe60003800200 */
[----:B------:R-:W-:Y:S01]  /*04c0*/  IMAD.IADD R7, R7, 0x1, -R0 ;  /* 0x0000000107077824 */ /* 0x000fe200078e0a00 */
[C---:B------:R-:W-:Y:S01]  /*04d0*/  IADD3 R5, PT, PT, R4.reuse, 0x7f, -R5 ;  /* 0x0000007f04057810 */ /* 0x040fe20007ffe805 */
[----:B------:R-:W-:Y:S02]  /*04e0*/  IMAD R0, R4, -0x800000, R6 ;  /* 0xff80000004007824 */ /* 0x000fe400078e0206 */
[----:B------:R-:W0:Y:S01]  /*04f0*/  MUFU.RCP R3, R7 ;  /* 0x0000000700037308 */ /* 0x000e220000001000 */
[----:B------:R-:W-:Y:S01]  /*0500*/  FADD.FTZ R9, -R7, -RZ ;  /* 0x800000ff07097221 */ /* 0x000fe20000010100 */
[----:B------:R-:W-:-:S03]  /*0510*/  IMAD.IADD R5, R5, 0x1, R8 ;  /* 0x0000000105057824 */ /* 0x000fc600078e0208 */
[----:B0-----:R-:W-:-:S04]  /*0520*/  FFMA R10, R3, R9, 1 ;  /* 0x3f800000030a7423 */ /* 0x001fc80000000009 */
[----:B------:R-:W-:-:S04]  /*0530*/  FFMA R10, R3, R10, R3 ;  /* 0x0000000a030a7223 */ /* 0x000fc80000000003 */
[----:B------:R-:W-:-:S04]  /*0540*/  FFMA R3, R0, R10, RZ ;  /* 0x0000000a00037223 */ /* 0x000fc800000000ff */
[----:B------:R-:W-:-:S04]  /*0550*/  FFMA R6, R9, R3, R0 ;  /* 0x0000000309067223 */ /* 0x000fc80000000000 */
[----:B------:R-:W-:-:S04]  /*0560*/  FFMA R11, R10, R6, R3 ;  /* 0x000000060a0b7223 */ /* 0x000fc80000000003 */
[----:B------:R-:W-:-:S04]  /*0570*/  FFMA R6, R9, R11, R0 ;  /* 0x0000000b09067223 */ /* 0x000fc80000000000 */
[----:B------:R-:W-:-:S05]  /*0580*/  FFMA R3, R10, R6, R11 ;  /* 0x000000060a037223 */ /* 0x000fca000000000b */
[----:B------:R-:W-:-:S04]  /*0590*/  SHF.R.U32.HI R0, RZ, 0x17, R3 ;  /* 0x00000017ff007819 */ /* 0x000fc80000011603 */
[----:B------:R-:W-:-:S05]  /*05a0*/  LOP3.LUT R0, R0, 0xff, RZ, 0xc0, !PT ;  /* 0x000000ff00007812 */ /* 0x000fca00078ec0ff */
[----:B------:R-:W-:-:S04]  /*05b0*/  IMAD.IADD R8, R0, 0x1, R5 ;  /* 0x0000000100087824 */ /* 0x000fc800078e0205 */
[----:B------:R-:W-:-:S05]  /*05c0*/  VIADD R0, R8, 0xffffffff ;  /* 0xffffffff08007836 */ /* 0x000fca0000000000 */
[----:B------:R-:W-:-:S13]  /*05d0*/  ISETP.GE.U32.AND P0, PT, R0, 0xfe, PT ;  /* 0x000000fe0000780c */ /* 0x000fda0003f06070 */
[----:B------:R-:W-:Y:S05]  /*05e0*/  @!P0 BRA `(.L_x_15) ;  /* 0x0000000000808947 */ /* 0x000fea0003800000 */
[----:B------:R-:W-:-:S13]  /*05f0*/  ISETP.GT.AND P0, PT, R8, 0xfe, PT ;  /* 0x000000fe0800780c */ /* 0x000fda0003f04270 */
[----:B------:R-:W-:Y:S05]  /*0600*/  @P0 BRA `(.L_x_16) ;  /* 0x00000000006c0947 */ /* 0x000fea0003800000 */
[----:B------:R-:W-:-:S13]  /*0610*/  ISETP.GE.AND P0, PT, R8, 0x1, PT ;  /* 0x000000010800780c */ /* 0x000fda0003f06270 */
[----:B------:R-:W-:Y:S05]  /*0620*/  @P0 BRA `(.L_x_17) ;  /* 0x0000000000740947 */ /* 0x000fea0003800000 */
[----:B------:R-:W-:Y:S02]  /*0630*/  ISETP.GE.AND P0, PT, R8, -0x18, PT ;  /* 0xffffffe80800780c */ /* 0x000fe40003f06270 */
[----:B------:R-:W-:-:S11]  /*0640*/  LOP3.LUT R3, R3, 0x80000000, RZ, 0xc0, !PT ;  /* 0x8000000003037812 */ /* 0x000fd600078ec0ff */
[----:B------:R-:W-:Y:S05]  /*0650*/  @!P0 BRA `(.L_x_17) ;  /* 0x0000000000688947 */ /* 0x000fea0003800000 */
[-CC-:B------:R-:W-:Y:S01]  /*0660*/  FFMA.RZ R0, R10, R6.reuse, R11.reuse ;  /* 0x000000060a007223 */ /* 0x180fe2000000c00b */
[----:B------:R-:W-:Y:S02]  /*0670*/  VIADD R7, R8, 0x20 ;  /* 0x0000002008077836 */ /* 0x000fe40000000000 */
[-CC-:B------:R-:W-:Y:S01]  /*0680*/  FFMA.RM R5, R10, R6.reuse, R11.reuse ;  /* 0x000000060a057223 */ /* 0x180fe2000000400b */
[----:B------:R-:W-:Y:S02]  /*0690*/  ISETP.NE.AND P2, PT, R8, RZ, PT ;  /* 0x000000ff0800720c */ /* 0x000fe40003f45270 */
[----:B------:R-:W-:Y:S01]  /*06a0*/  LOP3.LUT R4, R0, 0x7fffff, RZ, 0xc0, !PT ;  /* 0x007fffff00047812 */ /* 0x000fe200078ec0ff */
[----:B------:R-:W-:Y:S01]  /*06b0*/  FFMA.RP R0, R10, R6, R11 ;  /* 0x000000060a007223 */ /* 0x000fe2000000800b */
[----:B------:R-:W-:Y:S01]  /*06c0*/  IMAD.MOV R6, RZ, RZ, -R8 ;  /* 0x000000ffff067224 */ /* 0x000fe200078e0a08 */
[----:B------:R-:W-:Y:S02]  /*06d0*/  ISETP.NE.AND P1, PT, R8, RZ, PT ;  /* 0x000000ff0800720c */ /* 0x000fe40003f25270 */
[----:B------:R-:W-:-:S02]  /*06e0*/  LOP3.LUT R4, R4, 0x800000, RZ, 0xfc, !PT ;  /* 0x0080000004047812 */ /* 0x000fc400078efcff */
[----:B------:R-:W-:Y:S02]  /*06f0*/  FSETP.NEU.FTZ.AND P0, PT, R0, R5, PT ;  /* 0x000000050000720b */ /* 0x000fe40003f1d000 */
[----:B------:R-:W-:Y:S02]  /*0700*/  SHF.L.U32 R7, R4, R7, RZ ;  /* 0x0000000704077219 */ /* 0x000fe400000006ff */
[----:B------:R-:W-:Y:S02]  /*0710*/  SEL R5, R6, RZ, P2 ;  /* 0x000000ff06057207 */ /* 0x000fe40001000000 */
[----:B------:R-:W-:Y:S02]  /*0720*/  ISETP.NE.AND P1, PT, R7, RZ, P1 ;  /* 0x000000ff0700720c */ /* 0x000fe40000f25270 */
[----:B------:R-:W-:Y:S02]  /*0730*/  SHF.R.U32.HI R5, RZ, R5, R4 ;  /* 0x00000005ff057219 */ /* 0x000fe40000011604 */
[----:B------:R-:W-:-:S02]  /*0740*/  PLOP3.LUT P0, PT, P0, P1, PT, 0xf8, 0x8f ;  /* 0x00000000008f781c */ /* 0x000fc40000703f70 */
[----:B------:R-:W-:Y:S02]  /*0750*/  SHF.R.U32.HI R7, RZ, 0x1, R5 ;  /* 0x00000001ff077819 */ /* 0x000fe40000011605 */
[----:B------:R-:W-:-:S04]  /*0760*/  SEL R0, RZ, 0x1, !P0 ;  /* 0x00000001ff007807 */ /* 0x000fc80004000000 */
[----:B------:R-:W-:-:S04]  /*0770*/  LOP3.LUT R0, R0, 0x1, R7, 0xf8, !PT ;  /* 0x0000000100007812 */ /* 0x000fc800078ef807 */
[----:B------:R-:W-:-:S05]  /*0780*/  LOP3.LUT R0, R0, R5, RZ, 0xc0, !PT ;  /* 0x0000000500007212 */ /* 0x000fca00078ec0ff */
[----:B------:R-:W-:-:S05]  /*0790*/  IMAD.IADD R0, R7, 0x1, R0 ;  /* 0x0000000107007824 */ /* 0x000fca00078e0200 */
[----:B------:R-:W-:Y:S01]  /*07a0*/  LOP3.LUT R3, R0, R3, RZ, 0xfc, !PT ;  /* 0x0000000300037212 */ /* 0x000fe200078efcff */
[----:B------:R-:W-:Y:S06]  /*07b0*/  BRA `(.L_x_17) ;  /* 0x0000000000107947 */ /* 0x000fec0003800000 */
.L_x_16:
[----:B------:R-:W-:-:S04]  /*07c0*/  LOP3.LUT R3, R3, 0x80000000, RZ, 0xc0, !PT ;  /* 0x8000000003037812 */ /* 0x000fc800078ec0ff */
[----:B------:R-:W-:Y:S01]  /*07d0*/  LOP3.LUT R3, R3, 0x7f800000, RZ, 0xfc, !PT ;  /* 0x7f80000003037812 */ /* 0x000fe200078efcff */
[----:B------:R-:W-:Y:S06]  /*07e0*/  BRA `(.L_x_17) ;  /* 0x0000000000047947 */ /* 0x000fec0003800000 */
.L_x_15:
[----:B------:R-:W-:-:S07]  /*07f0*/  IMAD R3, R5, 0x800000, R3 ;  /* 0x0080000005037824 */ /* 0x000fce00078e0203 */
.L_x_17:
[----:B------:R-:W-:Y:S05]  /*0800*/  BSYNC.RECONVERGENT B2 ;  /* 0x0000000000027941 */ /* 0x000fea0003800200 */
.L_x_14:
[----:B------:R-:W-:Y:S05]  /*0810*/  BRA `(.L_x_18) ;  /* 0x0000000000207947 */ /* 0x000fea0003800000 */
.L_x_13:
[----:B------:R-:W-:-:S04]  /*0820*/  LOP3.LUT R3, R7, 0x80000000, R6, 0x48, !PT ;  /* 0x8000000007037812 */ /* 0x000fc800078e4806 */
[----:B------:R-:W-:Y:S01]  /*0830*/  LOP3.LUT R3, R3, 0x7f800000, RZ, 0xfc, !PT ;  /* 0x7f80000003037812 */ /* 0x000fe200078efcff */
[----:B------:R-:W-:Y:S06]  /*0840*/  BRA `(.L_x_18) ;  /* 0x0000000000147947 */ /* 0x000fec0003800000 */
.L_x_12:
[----:B------:R-:W-:Y:S01]  /*0850*/  LOP3.LUT R3, R7, 0x80000000, R6, 0x48, !PT ;  /* 0x8000000007037812 */ /* 0x000fe200078e4806 */
[----:B------:R-:W-:Y:S06]  /*0860*/  BRA `(.L_x_18) ;  /* 0x00000000000c7947 */ /* 0x000fec0003800000 */
.L_x_11:
[----:B------:R-:W0:Y:S01]  /*0870*/  MUFU.RSQ R3, -QNAN ;  /* 0xffc0000000037908 */ /* 0x000e220000001400 */
[----:B------:R-:W-:Y:S05]  /*0880*/  BRA `(.L_x_18) ;  /* 0x0000000000047947 */ /* 0x000fea0003800000 */
.L_x_10:
[----:B------:R-:W-:-:S07]  /*0890*/  FADD.FTZ R3, R0, R3 ;  /* 0x0000000300037221 */ /* 0x000fce0000010000 */
.L_x_18:
[----:B------:R-:W-:Y:S05]  /*08a0*/  BSYNC.RECONVERGENT B1 ;  /* 0x0000000000017941 */ /* 0x000fea0003800200 */
.L_x_8:
[----:B0-----:R-:W-:Y:S02]  /*08b0*/  IMAD.MOV.U32 R4, RZ, RZ, R3 ;  /* 0x000000ffff047224 */ /* 0x001fe400078e0003 */
[----:B------:R-:W-:-:S04]  /*08c0*/  IMAD.MOV.U32 R3, RZ, RZ, 0x0 ;  /* 0x00000000ff037424 */ /* 0x000fc800078e00ff */
[----:B------:R-:W-:Y:S05]  /*08d0*/  RET.REL.NODEC R2 `(_Z10histogramaPjPKfffii) ;  /* 0xfffffff402c87950 */ /* 0x000fea0003c3ffff */
.L_x_19:
        /* <DEDUP_REMOVED lines=10> */
.L_x_25:


//--------------------- .text._Z4scanPji          --------------------------
	.section	.text._Z4scanPji,"ax",@progbits
	.align	128
        .global         _Z4scanPji
        .type           _Z4scanPji,@function
        .size           _Z4scanPji,(.L_x_29 - _Z4scanPji)
        .other          _Z4scanPji,@"STO_CUDA_ENTRY STV_DEFAULT"
_Z4scanPji:
.text._Z4scanPji:
[----:B------:R-:W-:Y:S01]  /*0000*/  LDC R1, c[0x0][0x37c] ;  /* 0x0000df00ff017b82 */ /* 0x000fe20000000800 */
[----:B------:R-:W0:Y:S07]  /*0010*/  S2R R0, SR_TID.X ;  /* 0x0000000000007919 */ /* 0x000e2e0000002100 */
[----:B------:R-:W0:Y:S01]  /*0020*/  S2UR UR4, SR_CTAID.X ;  /* 0x00000000000479c3 */ /* 0x000e220000002500 */
[----:B------:R-:W1:Y:S07]  /*0030*/  LDCU.64 UR6, c[0x0][0x358] ;  /* 0x00006b00ff0677ac */ /* 0x000e6e0008000a00 */
[----:B------:R-:W0:Y:S08]  /*0040*/  LDC R5, c[0x0][0x360] ;  /* 0x0000d800ff057b82 */ /* 0x000e300000000800 */
[----:B------:R-:W2:Y:S08]  /*0050*/  LDC R10, c[0x0][0x388] ;  /* 0x0000e200ff0a7b82 */ /* 0x000eb00000000800 */
[----:B------:R-:W3:Y:S01]  /*0060*/  LDC.64 R2, c[0x0][0x380] ;  /* 0x0000e000ff027b82 */ /* 0x000ee20000000a00 */
[----:B0-----:R-:W-:-:S07]  /*0070*/  IMAD R5, R5, UR4, R0 ;  /* 0x0000000405057c24 */ /* 0x001fce000f8e0200 */
[----:B------:R-:W0:Y:S01]  /*0080*/  S2UR UR5, SR_CgaCtaId ;  /* 0x00000000000579c3 */ /* 0x000e220000008800 */
[----:B--2---:R-:W-:-:S07]  /*0090*/  LEA.HI R4, R10, R10, RZ, 0x1 ;  /* 0x0000000a0a047211 */ /* 0x004fce00078f08ff */
[----:B------:R-:W2:Y:S01]  /*00a0*/  LDC R15, c[0x0][0x388] ;  /* 0x0000e200ff0f7b82 */ /* 0x000ea20000000800 */
[----:B------:R-:W-:Y:S01]  /*00b0*/  SHF.R.S32.HI R6, RZ, 0x1, R4 ;  /* 0x00000001ff067819 */ /* 0x000fe20000011404 */
[----:B---3--:R-:W-:-:S05]  /*00c0*/  IMAD.WIDE R2, R5, 0x4, R2 ;  /* 0x0000000405027825 */ /* 0x008fca00078e0202 */
[----:B-1----:R-:W3:Y:S01]  /*00d0*/  LDG.E R8, desc[UR6][R2.64] ;  /* 0x0000000602087981 */ /* 0x002ee2000c1e1900 */
[----:B------:R-:W-:-:S05]  /*00e0*/  IMAD.WIDE R4, R6, 0x4, R2 ;  /* 0x0000000406047825 */ /* 0x000fca00078e0202 */
[----:B------:R-:W4:Y:S01]  /*00f0*/  LDG.E R9, desc[UR6][R4.64] ;  /* 0x0000000604097981 */ /* 0x000f22000c1e1900 */
[----:B------:R-:W-:Y:S02]  /*0100*/  UMOV UR4, 0x400 ;  /* 0x0000040000047882 */ /* 0x000fe40000000000 */
[----:B0-----:R-:W-:-:S06]  /*0110*/  ULEA UR4, UR5, UR4, 0x18 ;  /* 0x0000000405047291 */ /* 0x001fcc000f8ec0ff */
[----:B------:R-:W-:-:S05]  /*0120*/  LEA R7, R0, UR4, 0x2 ;  /* 0x0000000400077c11 */ /* 0x000fca000f8e10ff */
[----:B------:R-:W-:Y:S01]  /*0130*/  IMAD R6, R6, 0x4, R7 ;  /* 0x0000000406067824 */ /* 0x000fe200078e0207 */
[----:B------:R-:W-:-:S04]  /*0140*/  SHF.R.S32.HI R10, RZ, 0x1, R10 ;  /* 0x00000001ff0a7819 */ /* 0x000fc8000001140a */
[----:B------:R-:W-:Y:S01]  /*0150*/  ISETP.GE.AND P2, PT, R10, 0x1, PT ;  /* 0x000000010a00780c */ /* 0x000fe20003f46270 */
[----:B------:R-:W-:Y:S01]  /*0160*/  IMAD.MOV.U32 R11, RZ, RZ, 0x1 ;  /* 0x00000001ff0b7424 */ /* 0x000fe200078e00ff */
[----:B------:R-:W-:Y:S02]  /*0170*/  ISETP.NE.AND P0, PT, R0, RZ, PT ;  /* 0x000000ff0000720c */ /* 0x000fe40003f05270 */
[----:B--2---:R-:W-:Y:S01]  /*0180*/  ISETP.GE.AND P1, PT, R15, 0x2, PT ;  /* 0x000000020f00780c */ /* 0x004fe20003f26270 */
[----:B---3--:R0:W-:Y:S04]  /*0190*/  STS [R7], R8 ;  /* 0x0000000807007388 */ /* 0x0081e80000000800 */
[----:B----4-:R0:W-:Y:S04]  /*01a0*/  STS [R6], R9 ;  /* 0x0000000906007388 */ /* 0x0101e80000000800 */
[----:B------:R-:W-:Y:S05]  /*01b0*/  @!P2 BRA `(.L_x_20) ;  /* 0x00000000003ca947 */ /* 0x000fea0003800000 */
[----:B0-----:R-:W-:Y:S01]  /*01c0*/  LEA R8, R0, 0x1, 0x1 ;  /* 0x0000000100087811 */ /* 0x001fe200078e08ff */
[----:B------:R-:W-:-:S07]  /*01d0*/  IMAD.MOV.U32 R11, RZ, RZ, 0x1 ;  /* 0x00000001ff0b7424 */ /* 0x000fce00078e00ff */
.L_x_21:
[----:B------:R-:W-:Y:S01]  /*01e0*/  BAR.SYNC.DEFER_BLOCKING 0x0 ;  /* 0x0000000000007b1d */ /* 0x000fe20000010000 */
[----:B------:R-:W-:-:S13]  /*01f0*/  ISETP.GE.AND P2, PT, R0, R10, PT ;  /* 0x0000000a0000720c */ /* 0x000fda0003f46270 */
[----:B------:R-:W-:-:S05]  /*0200*/  @!P2 IMAD R9, R8, R11, RZ ;  /* 0x0000000b0809a224 */ /* 0x000fca00078e02ff */
[----:B------:R-:W-:-:S05]  /*0210*/  @!P2 LEA R12, R9, UR4, 0x2 ;  /* 0x00000004090cac11 */ /* 0x000fca000f8e10ff */
[C---:B------:R-:W-:Y:S02]  /*0220*/  @!P2 IMAD R9, R11.reuse, 0x4, R12 ;  /* 0x000000040b09a824 */ /* 0x040fe400078e020c */
[----:B------:R-:W-:Y:S01]  /*0230*/  @!P2 LDS R12, [R12+-0x4] ;  /* 0xfffffc000c0ca984 */ /* 0x000fe20000000800 */
[----:B------:R-:W-:-:S03]  /*0240*/  IMAD.SHL.U32 R11, R11, 0x2, RZ ;  /* 0x000000020b0b7824 */ /* 0x000fc600078e00ff */
[----:B------:R-:W0:Y:S02]  /*0250*/  @!P2 LDS R13, [R9+-0x4] ;  /* 0xfffffc00090da984 */ /* 0x000e240000000800 */
[----:B0-----:R-:W-:-:S05]  /*0260*/  @!P2 IMAD.IADD R14, R12, 0x1, R13 ;  /* 0x000000010c0ea824 */ /* 0x001fca00078e020d */
[----:B------:R1:W-:Y:S01]  /*0270*/  @!P2 STS [R9+-0x4], R14 ;  /* 0xfffffc0e0900a388 */ /* 0x0003e20000000800 */
[----:B------:R-:W-:Y:S02]  /*0280*/  ISETP.GT.U32.AND P2, PT, R10, 0x1, PT ;  /* 0x000000010a00780c */ /* 0x000fe40003f44070 */
[----:B------:R-:W-:-:S11]  /*0290*/  SHF.R.U32.HI R10, RZ, 0x1, R10 ;  /* 0x00000001ff0a7819 */ /* 0x000fd6000001160a */
[----:B-1----:R-:W-:Y:S05]  /*02a0*/  @P2 BRA `(.L_x_21) ;  /* 0xfffffffc00cc2947 */ /* 0x002fea000383ffff */
.L_x_20:
[----:B0-----:R-:W-:-:S05]  /*02b0*/  @!P0 LEA R8, R15, UR4, 0x2 ;  /* 0x000000040f088c11 */ /* 0x001fca000f8e10ff */
[----:B------:R0:W-:Y:S01]  /*02c0*/  @!P0 STS [R8+-0x4], RZ ;  /* 0xfffffcff08008388 */ /* 0x0001e20000000800 */
[----:B------:R-:W-:Y:S05]  /*02d0*/  @!P1 BRA `(.L_x_22) ;  /* 0x0000000000449947 */ /* 0x000fea0003800000 */
[----:B------:R-:W-:Y:S01]  /*02e0*/  LEA R14, R0, 0x1, 0x1 ;  /* 0x00000001000e7811 */ /* 0x000fe200078e08ff */
[----:B------:R-:W1:Y:S01]  /*02f0*/  LDCU UR8, c[0x0][0x388] ;  /* 0x00007100ff0877ac */ /* 0x000e620008000800 */
[----:B------:R-:W-:-:S05]  /*0300*/  UMOV UR5, 0x1 ;  /* 0x0000000100057882 */ /* 0x000fca0000000000 */
.L_x_23:
[----:B------:R-:W-:Y:S01]  /*0310*/  BAR.SYNC.DEFER_BLOCKING 0x0 ;  /* 0x0000000000007b1d */ /* 0x000fe20000010000 */
[----:B------:R-:W-:Y:S01]  /*0320*/  ISETP.GE.AND P0, PT, R0, UR5, PT ;  /* 0x0000000500007c0c */ /* 0x000fe2000bf06270 */
[----:B------:R-:W-:Y:S01]  /*0330*/  USHF.L.U32 UR5, UR5, 0x1, URZ ;  /* 0x0000000105057899 */ /* 0x000fe200080006ff */
[----:B------:R-:W-:-:S03]  /*0340*/  SHF.R.S32.HI R11, RZ, 0x1, R11 ;  /* 0x00000001ff0b7819 */ /* 0x000fc6000001140b */
[----:B-1----:R-:W-:-:S08]  /*0350*/  UISETP.GE.AND UP0, UPT, UR5, UR8, UPT ;  /* 0x000000080500728c */ /* 0x002fd0000bf06270 */
[----:B0-2---:R-:W-:-:S05]  /*0360*/  @!P0 IMAD R8, R11, R14, RZ ;  /* 0x0000000e0b088224 */ /* 0x005fca00078e02ff */
[----:B------:R-:W-:-:S05]  /*0370*/  @!P0 LEA R8, R8, UR4, 0x2 ;  /* 0x0000000408088c11 */ /* 0x000fca000f8e10ff */
[----:B------:R-:W-:Y:S01]  /*0380*/  @!P0 IMAD R10, R11, 0x4, R8 ;  /* 0x000000040b0a8824 */ /* 0x000fe200078e0208 */
[----:B------:R-:W-:Y:S04]  /*0390*/  @!P0 LDS R9, [R8+-0x4] ;  /* 0xfffffc0008098984 */ /* 0x000fe80000000800 */
[----:B------:R-:W0:Y:S02]  /*03a0*/  @!P0 LDS R12, [R10+-0x4] ;  /* 0xfffffc000a0c8984 */ /* 0x000e240000000800 */
[----:B0-----:R-:W-:Y:S02]  /*03b0*/  @!P0 IMAD.IADD R9, R9, 0x1, R12 ;  /* 0x0000000109098824 */ /* 0x001fe400078e020c */
[----:B------:R2:W-:Y:S04]  /*03c0*/  @!P0 STS [R8+-0x4], R12 ;  /* 0xfffffc0c08008388 */ /* 0x0005e80000000800 */
[----:B------:R2:W-:Y:S01]  /*03d0*/  @!P0 STS [R10+-0x4], R9 ;  /* 0xfffffc090a008388 */ /* 0x0005e20000000800 */
[----:B------:R-:W-:Y:S05]  /*03e0*/  BRA.U !UP0, `(.L_x_23) ;  /* 0xfffffffd08c87547 */ /* 0x000fea000b83ffff */
.L_x_22:
[----:B------:R-:W-:Y:S06]  /*03f0*/  BAR.SYNC.DEFER_BLOCKING 0x0 ;  /* 0x0000000000007b1d */ /* 0x000fec0000010000 */
[----:B------:R-:W1:Y:S04]  /*0400*/  LDS R7, [R7] ;  /* 0x0000000007077984 */ /* 0x000e680000000800 */
[----:B--2---:R-:W2:Y:S04]  /*0410*/  LDS R9, [R6] ;  /* 0x0000000006097984 */ /* 0x004ea80000000800 */
[----:B-1----:R-:W-:Y:S04]  /*0420*/  STG.E desc[UR6][R2.64], R7 ;  /* 0x0000000702007986 */ /* 0x002fe8000c101906 */
[----:B--2---:R-:W-:Y:S01]  /*0430*/  STG.E desc[UR6][R4.64], R9 ;  /* 0x0000000904007986 */ /* 0x004fe2000c101906 */
[----:B------:R-:W-:Y:S05]  /*0440*/  EXIT ;  /* 0x000000000000794d */ /* 0x000fea0003800000 */
.L_x_24:
        /* <DEDUP_REMOVED lines=11> */
.L_x_29:


//--------------------- .nv.shared._Z14calcularMaximoPfS_f --------------------------
	.section	.nv.shared._Z14calcularMaximoPfS_f,"aw",@nobits
	.sectionflags	@""
	.align	16
	.zero		1024


//--------------------- .nv.shared.reserved.0     --------------------------
	.section	.nv.shared.reserved.0,"aw",@nobits
	.weak		__nv_reservedSMEM_offset_0_alias
	.size		__nv_reservedSMEM_offset_0_alias, 0, 64
	.other		__nv_reservedSMEM_offset_0_alias,@"STO_CUDA_RESERVED_SHARED STV_DEFAULT"
__nv_reservedSMEM_offset_0_alias:
	.zero		0
	.zero		64


//--------------------- .nv.shared._Z14calcularMinimoPfS_f --------------------------
	.section	.nv.shared._Z14calcularMinimoPfS_f,"aw",@nobits
	.sectionflags	@""
	.align	16
	.zero		1024


//--------------------- .nv.shared._Z10histogramaPjPKfffii --------------------------
	.section	.nv.shared._Z10histogramaPjPKfffii,"aw",@nobits
	.sectionflags	@""
	.align	16
	.zero		1024


//--------------------- .nv.shared._Z4scanPji     --------------------------
	.section	.nv.shared._Z4scanPji,"aw",@nobits
	.sectionflags	@""
	.align	16
.nv.shared._Z4scanPji:
	.zero		9216


//--------------------- .nv.constant0._Z14calcularMaximoPfS_f --------------------------
	.section	.nv.constant0._Z14calcularMaximoPfS_f,"a",@progbits
	.sectionflags	@""
	.align	4
.nv.constant0._Z14calcularMaximoPfS_f:
	.zero		916


//--------------------- .nv.constant0._Z14calcularMinimoPfS_f --------------------------
	.section	.nv.constant0._Z14calcularMinimoPfS_f,"a",@progbits
	.sectionflags	@""
	.align	4
.nv.constant0._Z14calcularMinimoPfS_f:
	.zero		916


//--------------------- .nv.constant0._Z10histogramaPjPKfffii --------------------------
	.section	.nv.constant0._Z10histogramaPjPKfffii,"a",@progbits
	.sectionflags	@""
	.align	4
.nv.constant0._Z10histogramaPjPKfffii:
	.zero		928


//--------------------- .nv.constant0._Z4scanPji  --------------------------
	.section	.nv.constant0._Z4scanPji,"a",@progbits
	.sectionflags	@""
	.align	4
.nv.constant0._Z4scanPji:
	.zero		908


//--------------------- SYMBOLS --------------------------

	.type		.nv.reservedSmem.offset0,@object
	.size		.nv.reservedSmem.offset0,0x4
	.type		.nv.reservedSmem.cap,@object
	.size		.nv.reservedSmem.cap,0x4
